//
// Generated by NVIDIA NVVM Compiler
//
// Compiler Build ID: CL-36424714
// Cuda compilation tools, release 13.0, V13.0.88
// Based on NVVM 20.0.0
//

.version 9.0
.target sm_100
.address_size 64

	// .globl	_Z12reduce_blockPiS_i

.visible .entry _Z12reduce_blockPiS_i(
	.param .u64 .ptr .align 1 _Z12reduce_blockPiS_i_param_0,
	.param .u64 .ptr .align 1 _Z12reduce_blockPiS_i_param_1,
	.param .u32 _Z12reduce_blockPiS_i_param_2
)
{
	.reg .pred 	%p<4>;
	.reg .b32 	%r<19>;
	.reg .b64 	%rd<13>;

	ld.param.u64 	%rd6, [_Z12reduce_blockPiS_i_param_0];
	ld.param.u64 	%rd7, [_Z12reduce_blockPiS_i_param_1];
	ld.param.u32 	%r5, [_Z12reduce_blockPiS_i_param_2];
	cvta.to.global.u64 	%rd1, %rd7;
	cvta.to.global.u64 	%rd2, %rd6;
	mov.u32 	%r1, %tid.x;
	setp.lt.s32 	%p1, %r5, 2;
	@%p1 bra 	$L__BB0_5;
	mul.wide.u32 	%rd8, %r1, 4;
	add.s64 	%rd3, %rd2, %rd8;
	mov.u32 	%r7, %ntid.x;
	mov.u32 	%r8, %ctaid.x;
	mad.lo.s32 	%r9, %r7, %r8, %r1;
	mul.wide.s32 	%rd9, %r9, 4;
	add.s64 	%rd4, %rd1, %rd9;
	add.s64 	%rd5, %rd2, %rd9;
	shr.u32 	%r10, %r5, 31;
	add.s32 	%r11, %r5, %r10;
	shr.s32 	%r2, %r11, 1;
	mov.b32 	%r18, 1;
$L__BB0_2:
	sub.s32 	%r12, %r5, %r18;
	setp.ge.s32 	%p2, %r1, %r12;
	@%p2 bra 	$L__BB0_4;
	ld.global.u32 	%r13, [%rd3];
	add.s32 	%r14, %r18, %r1;
	mul.wide.u32 	%rd10, %r14, 4;
	add.s64 	%rd11, %rd2, %rd10;
	ld.global.u32 	%r15, [%rd11];
	add.s32 	%r16, %r15, %r13;
	add.s64 	%rd12, %rd1, %rd10;
	st.global.u32 	[%rd12], %r16;
$L__BB0_4:
	bar.sync 	0;
	ld.global.u32 	%r17, [%rd4];
	st.global.u32 	[%rd5], %r17;
	bar.sync 	0;
	shl.b32 	%r18, %r18, 1;
	setp.le.s32 	%p3, %r18, %r2;
	@%p3 bra 	$L__BB0_2;
$L__BB0_5:
	ret;

}


// ===== COMPILED SASS (sm_100) =====

	.target	sm_100

	.elftype	@"ET_EXEC"


//--------------------- .note.nv.tkinfo           --------------------------
	.section	.note.nv.tkinfo,"",@"SHT_NOTE"
	.sectionflags	@"SHF_NOTE_NV_TKINFO"
	.tkinfo
        /*0018*/ 	.word	0x00000002
        /*0030*/ 	.string	""
        /*0030*/ 	.string	"ptxas"
        /*0030*/ 	.string	"Cuda compilation tools, release 13.0, V13.0.88"
        /*0030*/ 	.string	"Build cuda_13.0.r13.0/compiler.36424714_0"
        /*0030*/ 	.string	"-arch sm_100 -m 64 "



//--------------------- .note.nv.cuinfo           --------------------------
	.section	.note.nv.cuinfo,"",@"SHT_NOTE"
	.sectionflags	@"SHF_NOTE_NV_CUINFO"
        /*0018*/ 	.short	0x0002
        /*001a*/ 	.short	0x0064
        /*001c*/ 	.short	0x0082
	.zero		2


//--------------------- .nv.info                  --------------------------
	.section	.nv.info,"",@"SHT_CUDA_INFO"
	.align	4


	//----- nvinfo : EIATTR_REGCOUNT
	.align		4
        /*0000*/ 	.byte	0x04, 0x2f
        /*0002*/ 	.short	(.L_1 - .L_0)
	.align		4
.L_0:
        /*0004*/ 	.word	index@(_Z12reduce_blockPiS_i)
        /*0008*/ 	.word	0x00000016


	//----- nvinfo : EIATTR_FRAME_SIZE
	.align		4
.L_1:
        /*000c*/ 	.byte	0x04, 0x11
        /*000e*/ 	.short	(.L_3 - .L_2)
	.align		4
.L_2:
        /*0010*/ 	.word	index@(_Z12reduce_blockPiS_i)
        /*0014*/ 	.word	0x00000000


	//----- nvinfo : EIATTR_MIN_STACK_SIZE
	.align		4
.L_3:
        /*0018*/ 	.byte	0x04, 0x12
        /*001a*/ 	.short	(.L_5 - .L_4)
	.align		4
.L_4:
        /*001c*/ 	.word	index@(_Z12reduce_blockPiS_i)
        /*0020*/ 	.word	0x00000000
.L_5:


//--------------------- .nv.compat                --------------------------
	.section	.nv.compat,"",@"SHT_CUDA_COMPAT_INFO"
	.align	4
        /*0000*/ 	.byte	0x02, 0x09, 0x00, 0x00, 0x02, 0x02, 0x01, 0x00, 0x02, 0x05, 0x05, 0x00, 0x03, 0x07, 0x01, 0x01
        /*0010*/ 	.byte	0x02, 0x03, 0x00, 0x00, 0x02, 0x06, 0x01, 0x00, 0x04, 0x0b, 0x08, 0x00, 0x09, 0x00, 0x00, 0x00
        /*0020*/ 	.byte	0x00, 0x00, 0x00, 0x00


//--------------------- .nv.info._Z12reduce_blockPiS_i --------------------------
	.section	.nv.info._Z12reduce_blockPiS_i,"",@"SHT_CUDA_INFO"
	.sectionflags	@""
	.align	4


	//----- nvinfo : EIATTR_CUDA_API_VERSION
	.align		4
        /*0000*/ 	.byte	0x04, 0x37
        /*0002*/ 	.short	(.L_7 - .L_6)
.L_6:
        /*0004*/ 	.word	0x00000082


	//----- nvinfo : EIATTR_KPARAM_INFO
	.align		4
.L_7:
        /*0008*/ 	.byte	0x04, 0x17
        /*000a*/ 	.short	(.L_9 - .L_8)
.L_8:
        /*000c*/ 	.word	0x00000000
        /*0010*/ 	.short	0x0002
        /*0012*/ 	.short	0x0010
        /*0014*/ 	.byte	0x00, 0xf0, 0x11, 0x00


	//----- nvinfo : EIATTR_KPARAM_INFO
	.align		4
.L_9:
        /*0018*/ 	.byte	0x04, 0x17
        /*001a*/ 	.short	(.L_11 - .L_10)
.L_10:
        /*001c*/ 	.word	0x00000000
        /*0020*/ 	.short	0x0001
        /*0022*/ 	.short	0x0008
        /*0024*/ 	.byte	0x00, 0xf5, 0x21, 0x00


	//----- nvinfo : EIATTR_KPARAM_INFO
	.align		4
.L_11:
        /*0028*/ 	.byte	0x04, 0x17
        /*002a*/ 	.short	(.L_13 - .L_12)
.L_12:
        /*002c*/ 	.word	0x00000000
        /*0030*/ 	.short	0x0000
        /*0032*/ 	.short	0x0000
        /*0034*/ 	.byte	0x00, 0xf5, 0x21, 0x00


	//----- nvinfo : EIATTR_SPARSE_MMA_MASK
	.align		4
.L_13:
        /*0038*/ 	.byte	0x03, 0x50
        /*003a*/ 	.short	0x0000


	//----- nvinfo : EIATTR_MAXREG_COUNT
	.align		4
        /*003c*/ 	.byte	0x03, 0x1b
        /*003e*/ 	.short	0x00ff


	//----- nvinfo : EIATTR_NUM_BARRIERS
	.align		4
        /*0040*/ 	.byte	0x02, 0x4c
        /*0042*/ 	.byte	0x01
	.zero		1


	//----- nvinfo : EIATTR_MERCURY_ISA_VERSION
	.align		4
        /*0044*/ 	.byte	0x03, 0x5f
        /*0046*/ 	.short	0x0101


	//----- nvinfo : EIATTR_VRC_CTA_INIT_COUNT
	.align		4
        /*0048*/ 	.byte	0x02, 0x4a
	.zero		1
	.zero		1


	//----- nvinfo : EIATTR_EXIT_INSTR_OFFSETS
	.align		4
        /*004c*/ 	.byte	0x04, 0x1c
        /*004e*/ 	.short	(.L_15 - .L_14)


	//   ....[0]....
.L_14:
        /*0050*/ 	.word	0x00000030


	//   ....[1]....
        /*0054*/ 	.word	0x00000270


	//----- nvinfo : EIATTR_CRS_STACK_SIZE
	.align		4
.L_15:
        /*0058*/ 	.byte	0x04, 0x1e
        /*005a*/ 	.short	(.L_17 - .L_16)
.L_16:
        /*005c*/ 	.word	0x00000000


	//----- nvinfo : EIATTR_CBANK_PARAM_SIZE
	.align		4
.L_17:
        /*0060*/ 	.byte	0x03, 0x19
        /*0062*/ 	.short	0x0014


	//----- nvinfo : EIATTR_PARAM_CBANK
	.align		4
        /*0064*/ 	.byte	0x04, 0x0a
        /*0066*/ 	.short	(.L_19 - .L_18)
	.align		4
.L_18:
        /*0068*/ 	.word	index@(.nv.constant0._Z12reduce_blockPiS_i)
        /*006c*/ 	.short	0x0380
        /*006e*/ 	.short	0x0014


	//----- nvinfo : EIATTR_SW_WAR
	.align		4
.L_19:
        /*0070*/ 	.byte	0x04, 0x36
        /*0072*/ 	.short	(.L_21 - .L_20)
.L_20:
        /*0074*/ 	.word	0x00000008
.L_21:


//--------------------- .nv.callgraph             --------------------------
	.section	.nv.callgraph,"",@"SHT_CUDA_CALLGRAPH"
	.align	4
	.sectionentsize	8
	.align		4
        /*0000*/ 	.word	0x00000000
	.align		4
        /*0004*/ 	.word	0xffffffff
	.align		4
        /*0008*/ 	.word	0x00000000
	.align		4
        /*000c*/ 	.word	0xfffffffe
	.align		4
        /*0010*/ 	.word	0x00000000
	.align		4
        /*0014*/ 	.word	0xfffffffd
	.align		4
        /*0018*/ 	.word	0x00000000
	.align		4
        /*001c*/ 	.word	0xfffffffc


//--------------------- .text._Z12reduce_blockPiS_i --------------------------
	.section	.text._Z12reduce_blockPiS_i,"ax",@progbits
	.align	128
        .global         _Z12reduce_blockPiS_i
        .type           _Z12reduce_blockPiS_i,@function
        .size           _Z12reduce_blockPiS_i,(.L_x_4 - _Z12reduce_blockPiS_i)
        .other          _Z12reduce_blockPiS_i,@"STO_CUDA_ENTRY STV_DEFAULT"
_Z12reduce_blockPiS_i:
.text._Z12reduce_blockPiS_i:
[----:B------:R-:W-:Y:S08]  /*0000*/  LDC R1, c[0x0][0x37c] ;  /* 0x0000df00ff017b82 */ /* 0x000ff00000000800 */
[----:B------:R-:W0:Y:S02]  /*0010*/  LDC R0, c[0x0][0x390] ;  /* 0x0000e400ff007b82 */ /* 0x000e240000000800 */
[----:B0-----:R-:W-:-:S13]  /*0020*/  ISETP.GE.AND P0, PT, R0, 0x2, PT ;  /* 0x000000020000780c */ /* 0x001fda0003f06270 */
[----:B------:R-:W-:Y:S05]  /*0030*/  @!P0 EXIT ;  /* 0x000000000000894d */ /* 0x000fea0003800000 */
[----:B------:R-:W0:Y:S01]  /*0040*/  S2R R19, SR_TID.X ;  /* 0x0000000000137919 */ /* 0x000e220000002100 */
[----:B------:R-:W1:Y:S01]  /*0050*/  LDC.64 R6, c[0x0][0x388] ;  /* 0x0000e200ff067b82 */ /* 0x000e620000000a00 */
[----:B------:R-:W0:Y:S01]  /*0060*/  LDCU UR4, c[0x0][0x360] ;  /* 0x00006c00ff0477ac */ /* 0x000e220008000800 */
[----:B------:R-:W-:Y:S01]  /*0070*/  LEA.HI R0, R0, R0, RZ, 0x1 ;  /* 0x0000000000007211 */ /* 0x000fe200078f08ff */
[----:B------:R-:W0:Y:S01]  /*0080*/  S2R R8, SR_CTAID.X ;  /* 0x0000000000087919 */ /* 0x000e220000002500 */
[----:B------:R-:W2:Y:S02]  /*0090*/  LDCU.64 UR6, c[0x0][0x358] ;  /* 0x00006b00ff0677ac */ /* 0x000ea40008000a00 */
[----:B------:R-:W-:Y:S02]  /*00a0*/  SHF.R.S32.HI R0, RZ, 0x1, R0 ;  /* 0x00000001ff007819 */ /* 0x000fe40000011400 */
[----:B------:R-:W3:Y:S01]  /*00b0*/  LDC.64 R10, c[0x0][0x380] ;  /* 0x0000e000ff0a7b82 */ /* 0x000ee20000000a00 */
[----:B------:R-:W4:Y:S07]  /*00c0*/  LDCU UR8, c[0x0][0x390] ;  /* 0x00007200ff0877ac */ /* 0x000f2e0008000800 */
[----:B------:R-:W2:Y:S08]  /*00d0*/  LDC.64 R2, c[0x0][0x380] ;  /* 0x0000e000ff027b82 */ /* 0x000eb00000000a00 */
[----:B------:R-:W2:Y:S01]  /*00e0*/  LDC.64 R4, c[0x0][0x388] ;  /* 0x0000e200ff047b82 */ /* 0x000ea20000000a00 */
[----:B0-----:R-:W-:Y:S01]  /*00f0*/  IMAD R9, R8, UR4, R19 ;  /* 0x0000000408097c24 */ /* 0x001fe2000f8e0213 */
[----:B------:R-:W-:-:S03]  /*0100*/  UMOV UR4, 0x1 ;  /* 0x0000000100047882 */ /* 0x000fc60000000000 */
[----:B-1----:R-:W-:-:S04]  /*0110*/  IMAD.WIDE R6, R9, 0x4, R6 ;  /* 0x0000000409067825 */ /* 0x002fc800078e0206 */
[----:B---3--:R-:W-:-:S04]  /*0120*/  IMAD.WIDE R8, R9, 0x4, R10 ;  /* 0x0000000409087825 */ /* 0x008fc800078e020a */
[----:B----4-:R-:W-:-:S07]  /*0130*/  IMAD.WIDE.U32 R10, R19, 0x4, R10 ;  /* 0x00000004130a7825 */ /* 0x010fce00078e000a */
.L_x_2:
[----:B------:R-:W-:Y:S01]  /*0140*/  UIADD3 UR5, UPT, UPT, -UR4, UR8, URZ ;  /* 0x0000000804057290 */ /* 0x000fe2000fffe1ff */
[----:B------:R-:W-:Y:S05]  /*0150*/  BSSY.RECONVERGENT B0, `(.L_x_0) ;  /* 0x000000a000007945 */ /* 0x000fea0003800200 */
[----:B------:R-:W-:-:S13]  /*0160*/  ISETP.GE.AND P0, PT, R19, UR5, PT ;  /* 0x0000000513007c0c */ /* 0x000fda000bf06270 */
[----:B01----:R-:W-:Y:S05]  /*0170*/  @P0 BRA `(.L_x_1) ;  /* 0x00000000001c0947 */ /* 0x003fea0003800000 */
[----:B------:R-:W-:Y:S01]  /*0180*/  IADD3 R15, PT, PT, R19, UR4, RZ ;  /* 0x00000004130f7c10 */ /* 0x000fe2000fffe0ff */
[----:B--2---:R-:W2:Y:S04]  /*0190*/  LDG.E R16, desc[UR6][R10.64] ;  /* 0x000000060a107981 */ /* 0x004ea8000c1e1900 */
[----:B------:R-:W-:-:S06]  /*01a0*/  IMAD.WIDE.U32 R12, R15, 0x4, R2 ;  /* 0x000000040f0c7825 */ /* 0x000fcc00078e0002 */
[----:B------:R-:W2:Y:S01]  /*01b0*/  LDG.E R13, desc[UR6][R12.64] ;  /* 0x000000060c0d7981 */ /* 0x000ea2000c1e1900 */
[----:B------:R-:W-:Y:S01]  /*01c0*/  IMAD.WIDE.U32 R14, R15, 0x4, R4 ;  /* 0x000000040f0e7825 */ /* 0x000fe200078e0004 */
[----:B--2---:R-:W-:-:S05]  /*01d0*/  IADD3 R17, PT, PT, R16, R13, RZ ;  /* 0x0000000d10117210 */ /* 0x004fca0007ffe0ff */
[----:B------:R0:W-:Y:S02]  /*01e0*/  STG.E desc[UR6][R14.64], R17 ;  /* 0x000000110e007986 */ /* 0x0001e4000c101906 */
.L_x_1:
[----:B--2---:R-:W-:Y:S05]  /*01f0*/  BSYNC.RECONVERGENT B0 ;  /* 0x0000000000007941 */ /* 0x004fea0003800200 */
.L_x_0:
[----:B------:R-:W-:Y:S06]  /*0200*/  BAR.SYNC.DEFER_BLOCKING 0x0 ;  /* 0x0000000000007b1d */ /* 0x000fec0000010000 */
[----:B------:R-:W2:Y:S01]  /*0210*/  LDG.E R13, desc[UR6][R6.64] ;  /* 0x00000006060d7981 */ /* 0x000ea2000c1e1900 */
[----:B------:R-:W-:-:S06]  /*0220*/  USHF.L.U32 UR4, UR4, 0x1, URZ ;  /* 0x0000000104047899 */ /* 0x000fcc00080006ff */
[----:B------:R-:W-:Y:S01]  /*0230*/  ISETP.LT.AND P0, PT, R0, UR4, PT ;  /* 0x0000000400007c0c */ /* 0x000fe2000bf01270 */
[----:B--2---:R1:W-:Y:S01]  /*0240*/  STG.E desc[UR6][R8.64], R13 ;  /* 0x0000000d08007986 */ /* 0x0043e2000c101906 */
[----:B------:R-:W-:Y:S11]  /*0250*/  BAR.SYNC.DEFER_BLOCKING 0x0 ;  /* 0x0000000000007b1d */ /* 0x000ff60000010000 */
[----:B------:R-:W-:Y:S05]  /*0260*/  @!P0 BRA `(.L_x_2) ;  /* 0xfffffffc00b48947 */ /* 0x000fea000383ffff */
[----:B------:R-:W-:Y:S05]  /*0270*/  EXIT ;  /* 0x000000000000794d */ /* 0x000fea0003800000 */
.L_x_3:
[----:B------:R-:W-:-:S00]  /*0280*/  BRA `(.L_x_3) ;  /* 0xfffffffc00fc7947 */ /* 0x000fc0000383ffff */
[----:B------:R-:W-:-:S00]  /*0290*/  NOP ;  /* 0x0000000000007918 */ /* 0x000fc00000000000 */
        /* <DEDUP_REMOVED lines=14> */
.L_x_4:


//--------------------- .nv.shared.reserved.0     --------------------------
	.section	.nv.shared.reserved.0,"aw",@nobits
	.weak		__nv_reservedSMEM_offset_0_alias
	.size		__nv_reservedSMEM_offset_0_alias, 0, 64
	.other		__nv_reservedSMEM_offset_0_alias,@"STO_CUDA_RESERVED_SHARED STV_DEFAULT"
__nv_reservedSMEM_offset_0_alias:
	.zero		0
	.zero		64


//--------------------- .nv.constant0._Z12reduce_blockPiS_i --------------------------
	.section	.nv.constant0._Z12reduce_blockPiS_i,"a",@progbits
	.sectionflags	@""
	.align	4
.nv.constant0._Z12reduce_blockPiS_i:
	.zero		916


//--------------------- SYMBOLS --------------------------

	.type		.nv.reservedSmem.offset0,@object
	.size		.nv.reservedSmem.offset0,0x4
